//
// Generated by NVIDIA NVVM Compiler
//
// Compiler Build ID: CL-36424714
// Cuda compilation tools, release 13.0, V13.0.88
// Based on NVVM 20.0.0
//

.version 9.0
.target sm_100
.address_size 64

	// .globl	_Z12square_arrayPdi
.extern .func  (.param .b32 func_retval0) vprintf
(
	.param .b64 vprintf_param_0,
	.param .b64 vprintf_param_1
)
;
.global .align 1 .b8 $str[29] = {71, 80, 85, 32, 80, 82, 73, 78, 84, 58, 32, 105, 100, 120, 32, 61, 32, 37, 100, 44, 32, 97, 32, 61, 32, 37, 102, 10};

.visible .entry _Z12square_arrayPdi(
	.param .u64 .ptr .align 1 _Z12square_arrayPdi_param_0,
	.param .u32 _Z12square_arrayPdi_param_1
)
{
	.local .align 16 .b8 	__local_depot0[16];
	.reg .b64 	%SP;
	.reg .b64 	%SPL;
	.reg .pred 	%p<2>;
	.reg .b32 	%r<8>;
	.reg .b64 	%rd<11>;
	.reg .b64 	%fd<6>;

	mov.u64 	%SPL, __local_depot0;
	cvta.local.u64 	%SP, %SPL;
	ld.param.u64 	%rd2, [_Z12square_arrayPdi_param_0];
	ld.param.u32 	%r2, [_Z12square_arrayPdi_param_1];
	cvta.to.global.u64 	%rd1, %rd2;
	mov.u32 	%r3, %ctaid.x;
	mov.u32 	%r4, %ntid.x;
	mov.u32 	%r5, %tid.x;
	mad.lo.s32 	%r1, %r3, %r4, %r5;
	setp.lt.s32 	%p1, %r1, %r2;
	@%p1 bra 	$L__BB0_2;
	mul.wide.s32 	%rd3, %r1, 8;
	add.s64 	%rd4, %rd1, %rd3;
	ld.global.f64 	%fd5, [%rd4];
	bra.uni 	$L__BB0_3;
$L__BB0_2:
	mul.wide.s32 	%rd5, %r1, 8;
	add.s64 	%rd6, %rd1, %rd5;
	ld.global.f64 	%fd4, [%rd6];
	mul.f64 	%fd5, %fd4, %fd4;
	st.global.f64 	[%rd6], %fd5;
$L__BB0_3:
	add.u64 	%rd7, %SP, 0;
	add.u64 	%rd8, %SPL, 0;
	st.local.u32 	[%rd8], %r1;
	st.local.f64 	[%rd8+8], %fd5;
	mov.u64 	%rd9, $str;
	cvta.global.u64 	%rd10, %rd9;
	{ // callseq 0, 0
	.param .b64 param0;
	st.param.b64 	[param0], %rd10;
	.param .b64 param1;
	st.param.b64 	[param1], %rd7;
	.param .b32 retval0;
	call.uni (retval0), 
	vprintf, 
	(
	param0, 
	param1
	);
	ld.param.b32 	%r6, [retval0];
	} // callseq 0
	ret;

}


// ===== COMPILED SASS (sm_100) =====

	.target	sm_100

	.elftype	@"ET_EXEC"


//--------------------- .note.nv.tkinfo           --------------------------
	.section	.note.nv.tkinfo,"",@"SHT_NOTE"
	.sectionflags	@"SHF_NOTE_NV_TKINFO"
	.tkinfo
        /*0018*/ 	.word	0x00000002
        /*0030*/ 	.string	""
        /*0030*/ 	.string	"ptxas"
        /*0030*/ 	.string	"Cuda compilation tools, release 13.0, V13.0.88"
        /*0030*/ 	.string	"Build cuda_13.0.r13.0/compiler.36424714_0"
        /*0030*/ 	.string	"-arch sm_100 -m 64 "



//--------------------- .note.nv.cuinfo           --------------------------
	.section	.note.nv.cuinfo,"",@"SHT_NOTE"
	.sectionflags	@"SHF_NOTE_NV_CUINFO"
        /*0018*/ 	.short	0x0002
        /*001a*/ 	.short	0x0064
        /*001c*/ 	.short	0x0082
	.zero		2


//--------------------- .nv.info                  --------------------------
	.section	.nv.info,"",@"SHT_CUDA_INFO"
	.align	4


	//----- nvinfo : EIATTR_REGCOUNT
	.align		4
        /*0000*/ 	.byte	0x04, 0x2f
        /*0002*/ 	.short	(.L_2 - .L_1)
	.align		4
.L_1:
        /*0004*/ 	.word	index@(_Z12square_arrayPdi)
        /*0008*/ 	.word	0x00000018


	//----- nvinfo : EIATTR_FRAME_SIZE
	.align		4
.L_2:
        /*000c*/ 	.byte	0x04, 0x11
        /*000e*/ 	.short	(.L_4 - .L_3)
	.align		4
.L_3:
        /*0010*/ 	.word	index@(_Z12square_arrayPdi)
        /*0014*/ 	.word	0x00000010


	//----- nvinfo : EIATTR_MIN_STACK_SIZE
	.align		4
.L_4:
        /*0018*/ 	.byte	0x04, 0x12
        /*001a*/ 	.short	(.L_6 - .L_5)
	.align		4
.L_5:
        /*001c*/ 	.word	index@(_Z12square_arrayPdi)
        /*0020*/ 	.word	0x00000010
.L_6:


//--------------------- .nv.compat                --------------------------
	.section	.nv.compat,"",@"SHT_CUDA_COMPAT_INFO"
	.align	4
        /*0000*/ 	.byte	0x02, 0x09, 0x00, 0x00, 0x02, 0x02, 0x01, 0x00, 0x02, 0x05, 0x05, 0x00, 0x03, 0x07, 0x01, 0x01
        /*0010*/ 	.byte	0x02, 0x03, 0x00, 0x00, 0x02, 0x06, 0x01, 0x00, 0x04, 0x0b, 0x08, 0x00, 0x01, 0x00, 0x00, 0x00
        /*0020*/ 	.byte	0x00, 0x00, 0x00, 0x00


//--------------------- .nv.info._Z12square_arrayPdi --------------------------
	.section	.nv.info._Z12square_arrayPdi,"",@"SHT_CUDA_INFO"
	.sectionflags	@""
	.align	4


	//----- nvinfo : EIATTR_CUDA_API_VERSION
	.align		4
        /*0000*/ 	.byte	0x04, 0x37
        /*0002*/ 	.short	(.L_8 - .L_7)
.L_7:
        /*0004*/ 	.word	0x00000082


	//----- nvinfo : EIATTR_KPARAM_INFO
	.align		4
.L_8:
        /*0008*/ 	.byte	0x04, 0x17
        /*000a*/ 	.short	(.L_10 - .L_9)
.L_9:
        /*000c*/ 	.word	0x00000000
        /*0010*/ 	.short	0x0001
        /*0012*/ 	.short	0x0008
        /*0014*/ 	.byte	0x00, 0xf0, 0x11, 0x00


	//----- nvinfo : EIATTR_KPARAM_INFO
	.align		4
.L_10:
        /*0018*/ 	.byte	0x04, 0x17
        /*001a*/ 	.short	(.L_12 - .L_11)
.L_11:
        /*001c*/ 	.word	0x00000000
        /*0020*/ 	.short	0x0000
        /*0022*/ 	.short	0x0000
        /*0024*/ 	.byte	0x00, 0xf5, 0x21, 0x00


	//----- nvinfo : EIATTR_SPARSE_MMA_MASK
	.align		4
.L_12:
        /*0028*/ 	.byte	0x03, 0x50
        /*002a*/ 	.short	0x0000


	//----- nvinfo : EIATTR_MAXREG_COUNT
	.align		4
        /*002c*/ 	.byte	0x03, 0x1b
        /*002e*/ 	.short	0x00ff


	//----- nvinfo : EIATTR_EXTERNS
	.align		4
        /*0030*/ 	.byte	0x04, 0x0f
        /*0032*/ 	.short	(.L_14 - .L_13)


	//   ....[0]....
	.align		4
.L_13:
        /*0034*/ 	.word	index@(vprintf)


	//----- nvinfo : EIATTR_MERCURY_ISA_VERSION
	.align		4
.L_14:
        /*0038*/ 	.byte	0x03, 0x5f
        /*003a*/ 	.short	0x0101


	//----- nvinfo : EIATTR_VRC_CTA_INIT_COUNT
	.align		4
        /*003c*/ 	.byte	0x02, 0x4a
	.zero		1
	.zero		1


	//----- nvinfo : EIATTR_SYSCALL_OFFSETS
	.align		4
        /*0040*/ 	.byte	0x04, 0x46
        /*0042*/ 	.short	(.L_16 - .L_15)


	//   ....[0]....
.L_15:
        /*0044*/ 	.word	0x000001a0


	//----- nvinfo : EIATTR_EXIT_INSTR_OFFSETS
	.align		4
.L_16:
        /*0048*/ 	.byte	0x04, 0x1c
        /*004a*/ 	.short	(.L_18 - .L_17)


	//   ....[0]....
.L_17:
        /*004c*/ 	.word	0x000001b0


	//----- nvinfo : EIATTR_CBANK_PARAM_SIZE
	.align		4
.L_18:
        /*0050*/ 	.byte	0x03, 0x19
        /*0052*/ 	.short	0x000c


	//----- nvinfo : EIATTR_PARAM_CBANK
	.align		4
        /*0054*/ 	.byte	0x04, 0x0a
        /*0056*/ 	.short	(.L_20 - .L_19)
	.align		4
.L_19:
        /*0058*/ 	.word	index@(.nv.constant0._Z12square_arrayPdi)
        /*005c*/ 	.short	0x0380
        /*005e*/ 	.short	0x000c


	//----- nvinfo : EIATTR_SW_WAR
	.align		4
.L_20:
        /*0060*/ 	.byte	0x04, 0x36
        /*0062*/ 	.short	(.L_22 - .L_21)
.L_21:
        /*0064*/ 	.word	0x00000008
.L_22:


//--------------------- .nv.callgraph             --------------------------
	.section	.nv.callgraph,"",@"SHT_CUDA_CALLGRAPH"
	.align	4
	.sectionentsize	8
	.align		4
        /*0000*/ 	.word	0x00000000
	.align		4
        /*0004*/ 	.word	0xffffffff
	.align		4
        /*0008*/ 	.word	index@(_Z12square_arrayPdi)
	.align		4
        /*000c*/ 	.word	index@(vprintf)
	.align		4
        /*0010*/ 	.word	0x00000000
	.align		4
        /*0014*/ 	.word	0xfffffffe
	.align		4
        /*0018*/ 	.word	0x00000000
	.align		4
        /*001c*/ 	.word	0xfffffffd
	.align		4
        /*0020*/ 	.word	0x00000000
	.align		4
        /*0024*/ 	.word	0xfffffffc


//--------------------- .nv.constant4             --------------------------
	.section	.nv.constant4,"a",@progbits
	.align	8
	.align		8
.nv.constant4:
        /*0000*/ 	.dword	vprintf
	.align		8
        /*0008*/ 	.dword	$str


//--------------------- .text._Z12square_arrayPdi --------------------------
	.section	.text._Z12square_arrayPdi,"ax",@progbits
	.align	128
        .global         _Z12square_arrayPdi
        .type           _Z12square_arrayPdi,@function
        .size           _Z12square_arrayPdi,(.L_x_2 - _Z12square_arrayPdi)
        .other          _Z12square_arrayPdi,@"STO_CUDA_ENTRY STV_DEFAULT"
_Z12square_arrayPdi:
.text._Z12square_arrayPdi:
[----:B------:R-:W0:Y:S01]  /*0000*/  LDC R1, c[0x0][0x37c] ;  /* 0x0000df00ff017b82 */ /* 0x000e220000000800 */
[----:B------:R-:W1:Y:S01]  /*0010*/  S2R R5, SR_TID.X ;  /* 0x0000000000057919 */ /* 0x000e620000002100 */
[----:B------:R-:W2:Y:S06]  /*0020*/  LDCU UR7, c[0x0][0x2fc] ;  /* 0x00005f80ff0777ac */ /* 0x000eac0008000800 */
[----:B------:R-:W1:Y:S01]  /*0030*/  S2UR UR6, SR_CTAID.X ;  /* 0x00000000000679c3 */ /* 0x000e620000002500 */
[----:B0-----:R-:W-:Y:S01]  /*0040*/  VIADD R1, R1, 0xfffffff0 ;  /* 0xfffffff001017836 */ /* 0x001fe20000000000 */
[----:B------:R-:W0:Y:S06]  /*0050*/  LDCU.64 UR4, c[0x0][0x358] ;  /* 0x00006b00ff0477ac */ /* 0x000e2c0008000a00 */
[----:B------:R-:W3:Y:S01]  /*0060*/  LDC.64 R2, c[0x0][0x380] ;  /* 0x0000e000ff027b82 */ /* 0x000ee20000000a00 */
[----:B------:R-:W-:Y:S01]  /*0070*/  MOV R10, 0x0 ;  /* 0x00000000000a7802 */ /* 0x000fe20000000f00 */
[----:B------:R-:W4:Y:S06]  /*0080*/  LDCU.64 UR8, c[0x4][0x8] ;  /* 0x01000100ff0877ac */ /* 0x000f2c0008000a00 */
[----:B------:R-:W1:Y:S02]  /*0090*/  LDC R0, c[0x0][0x360] ;  /* 0x0000d800ff007b82 */ /* 0x000e640000000800 */
[----:B-1----:R-:W-:Y:S01]  /*00a0*/  IMAD R0, R0, UR6, R5 ;  /* 0x0000000600007c24 */ /* 0x002fe2000f8e0205 */
[----:B------:R-:W1:Y:S03]  /*00b0*/  LDCU UR6, c[0x0][0x388] ;  /* 0x00007100ff0677ac */ /* 0x000e660008000800 */
[----:B---3--:R-:W-:-:S05]  /*00c0*/  IMAD.WIDE R2, R0, 0x8, R2 ;  /* 0x0000000800027825 */ /* 0x008fca00078e0202 */
[----:B0-----:R-:W3:Y:S01]  /*00d0*/  LDG.E.64 R8, desc[UR4][R2.64] ;  /* 0x0000000402087981 */ /* 0x001ee2000c1e1b00 */
[----:B------:R-:W0:Y:S01]  /*00e0*/  LDC.64 R10, c[0x4][R10] ;  /* 0x010000000a0a7b82 */ /* 0x000e220000000a00 */
[----:B----4-:R-:W-:Y:S01]  /*00f0*/  IMAD.U32 R4, RZ, RZ, UR8 ;  /* 0x00000008ff047e24 */ /* 0x010fe2000f8e00ff */
[----:B------:R-:W-:Y:S01]  /*0100*/  MOV R5, UR9 ;  /* 0x0000000900057c02 */ /* 0x000fe20008000f00 */
[----:B------:R4:W-:Y:S01]  /*0110*/  STL [R1], R0 ;  /* 0x0000000001007387 */ /* 0x0009e20000100800 */
[----:B-1----:R-:W-:Y:S01]  /*0120*/  ISETP.GE.AND P0, PT, R0, UR6, PT ;  /* 0x0000000600007c0c */ /* 0x002fe2000bf06270 */
[----:B------:R-:W1:-:S12]  /*0130*/  LDCU UR6, c[0x0][0x2f8] ;  /* 0x00005f00ff0677ac */ /* 0x000e580008000800 */
[----:B---3--:R-:W-:-:S07]  /*0140*/  @!P0 DMUL R8, R8, R8 ;  /* 0x0000000808088228 */ /* 0x008fce0000000000 */
[----:B------:R4:W-:Y:S04]  /*0150*/  STL.64 [R1+0x8], R8 ;  /* 0x0000080801007387 */ /* 0x0009e80000100a00 */
[----:B------:R4:W-:Y:S01]  /*0160*/  @!P0 STG.E.64 desc[UR4][R2.64], R8 ;  /* 0x0000000802008986 */ /* 0x0009e2000c101b04 */
[----:B-1----:R-:W-:-:S05]  /*0170*/  IADD3 R6, P0, PT, R1, UR6, RZ ;  /* 0x0000000601067c10 */ /* 0x002fca000ff1e0ff */
[----:B0-2---:R-:W-:-:S08]  /*0180*/  IMAD.X R7, RZ, RZ, UR7, P0 ;  /* 0x00000007ff077e24 */ /* 0x005fd000080e06ff */
[----:B------:R-:W-:-:S07]  /*0190*/  LEPC R20, `(.L_x_0) ;  /* 0x000000001014794e */ /* 0x000fce0000000000 */
[----:B----4-:R-:W-:Y:S05]  /*01a0*/  CALL.ABS.NOINC R10 ;  /* 0x000000000a007343 */ /* 0x010fea0003c00000 */
.L_x_0:
[----:B------:R-:W-:Y:S05]  /*01b0*/  EXIT ;  /* 0x000000000000794d */ /* 0x000fea0003800000 */
.L_x_1:
[----:B------:R-:W-:-:S00]  /*01c0*/  BRA `(.L_x_1) ;  /* 0xfffffffc00fc7947 */ /* 0x000fc0000383ffff */
[----:B------:R-:W-:-:S00]  /*01d0*/  NOP ;  /* 0x0000000000007918 */ /* 0x000fc00000000000 */
        /* <DEDUP_REMOVED lines=10> */
.L_x_2:


//--------------------- .nv.global.init           --------------------------
	.section	.nv.global.init,"aw",@progbits
.nv.global.init:
	.type		$str,@object
	.size		$str,(.L_0 - $str)
$str:
        /*0000*/ 	.byte	0x47, 0x50, 0x55, 0x20, 0x50, 0x52, 0x49, 0x4e, 0x54, 0x3a, 0x20, 0x69, 0x64, 0x78, 0x20, 0x3d
        /*0010*/ 	.byte	0x20, 0x25, 0x64, 0x2c, 0x20, 0x61, 0x20, 0x3d, 0x20, 0x25, 0x66, 0x0a, 0x00
.L_0:


//--------------------- .nv.shared.reserved.0     --------------------------
	.section	.nv.shared.reserved.0,"aw",@nobits
	.weak		__nv_reservedSMEM_offset_0_alias
	.size		__nv_reservedSMEM_offset_0_alias, 0, 64
	.other		__nv_reservedSMEM_offset_0_alias,@"STO_CUDA_RESERVED_SHARED STV_DEFAULT"
__nv_reservedSMEM_offset_0_alias:
	.zero		0
	.zero		64


//--------------------- .nv.constant0._Z12square_arrayPdi --------------------------
	.section	.nv.constant0._Z12square_arrayPdi,"a",@progbits
	.sectionflags	@""
	.align	4
.nv.constant0._Z12square_arrayPdi:
	.zero		908


//--------------------- SYMBOLS --------------------------

	.type		.nv.reservedSmem.offset0,@object
	.size		.nv.reservedSmem.offset0,0x4
	.type		vprintf,@function
